//
// Generated by NVIDIA NVVM Compiler
//
// Compiler Build ID: CL-36424714
// Cuda compilation tools, release 13.0, V13.0.88
// Based on NVVM 20.0.0
//

.version 9.0
.target sm_100
.address_size 64

	// .globl	_Z6kernelv
.extern .func __assertfail
(
	.param .b64 __assertfail_param_0,
	.param .b64 __assertfail_param_1,
	.param .b32 __assertfail_param_2,
	.param .b64 __assertfail_param_3,
	.param .b64 __assertfail_param_4
)
;
.global .align 1 .b8 __unnamed_1[14] = {118, 111, 105, 100, 32, 107, 101, 114, 110, 101, 108, 40, 41};
.global .align 1 .b8 $str[6] = {102, 97, 108, 115, 101};
.global .align 1 .b8 $str$1[27] = {47, 116, 109, 112, 47, 115, 97, 115, 115, 95, 99, 117, 95, 51, 119, 108, 108, 111, 103, 110, 95, 47, 107, 46, 99, 117};

.visible .entry _Z6kernelv()
{
	.reg .b64 	%rd<7>;

	mov.u64 	%rd1, $str;
	cvta.global.u64 	%rd2, %rd1;
	mov.u64 	%rd3, $str$1;
	cvta.global.u64 	%rd4, %rd3;
	mov.u64 	%rd5, __unnamed_1;
	cvta.global.u64 	%rd6, %rd5;
	{ // callseq 0, 0
	.param .b64 param0;
	st.param.b64 	[param0], %rd2;
	.param .b64 param1;
	st.param.b64 	[param1], %rd4;
	.param .b32 param2;
	st.param.b32 	[param2], 7;
	.param .b64 param3;
	st.param.b64 	[param3], %rd6;
	.param .b64 param4;
	st.param.b64 	[param4], 1;
	call.uni 
	__assertfail, 
	(
	param0, 
	param1, 
	param2, 
	param3, 
	param4
	);
	} // callseq 0
	ret;

}


// ===== COMPILED SASS (sm_100) =====

	.target	sm_100

	.elftype	@"ET_EXEC"


//--------------------- .note.nv.tkinfo           --------------------------
	.section	.note.nv.tkinfo,"",@"SHT_NOTE"
	.sectionflags	@"SHF_NOTE_NV_TKINFO"
	.tkinfo
        /*0018*/ 	.word	0x00000002
        /*0030*/ 	.string	""
        /*0030*/ 	.string	"ptxas"
        /*0030*/ 	.string	"Cuda compilation tools, release 13.0, V13.0.88"
        /*0030*/ 	.string	"Build cuda_13.0.r13.0/compiler.36424714_0"
        /*0030*/ 	.string	"-arch sm_100 -m 64 "



//--------------------- .note.nv.cuinfo           --------------------------
	.section	.note.nv.cuinfo,"",@"SHT_NOTE"
	.sectionflags	@"SHF_NOTE_NV_CUINFO"
        /*0018*/ 	.short	0x0002
        /*001a*/ 	.short	0x0064
        /*001c*/ 	.short	0x0082
	.zero		2


//--------------------- .nv.info                  --------------------------
	.section	.nv.info,"",@"SHT_CUDA_INFO"
	.align	4


	//----- nvinfo : EIATTR_REGCOUNT
	.align		4
        /*0000*/ 	.byte	0x04, 0x2f
        /*0002*/ 	.short	(.L_4 - .L_3)
	.align		4
.L_3:
        /*0004*/ 	.word	index@(_Z6kernelv)
        /*0008*/ 	.word	0x00000018


	//----- nvinfo : EIATTR_FRAME_SIZE
	.align		4
.L_4:
        /*000c*/ 	.byte	0x04, 0x11
        /*000e*/ 	.short	(.L_6 - .L_5)
	.align		4
.L_5:
        /*0010*/ 	.word	index@(_Z6kernelv)
        /*0014*/ 	.word	0x00000000


	//----- nvinfo : EIATTR_MIN_STACK_SIZE
	.align		4
.L_6:
        /*0018*/ 	.byte	0x04, 0x12
        /*001a*/ 	.short	(.L_8 - .L_7)
	.align		4
.L_7:
        /*001c*/ 	.word	index@(_Z6kernelv)
        /*0020*/ 	.word	0x00000000
.L_8:


//--------------------- .nv.compat                --------------------------
	.section	.nv.compat,"",@"SHT_CUDA_COMPAT_INFO"
	.align	4
        /*0000*/ 	.byte	0x02, 0x09, 0x00, 0x00, 0x02, 0x02, 0x01, 0x00, 0x02, 0x05, 0x05, 0x00, 0x03, 0x07, 0x01, 0x01
        /*0010*/ 	.byte	0x02, 0x03, 0x00, 0x00, 0x02, 0x06, 0x01, 0x00, 0x04, 0x0b, 0x08, 0x00, 0x09, 0x00, 0x00, 0x00
        /*0020*/ 	.byte	0x00, 0x00, 0x00, 0x00


//--------------------- .nv.info._Z6kernelv       --------------------------
	.section	.nv.info._Z6kernelv,"",@"SHT_CUDA_INFO"
	.sectionflags	@""
	.align	4


	//----- nvinfo : EIATTR_CUDA_API_VERSION
	.align		4
        /*0000*/ 	.byte	0x04, 0x37
        /*0002*/ 	.short	(.L_10 - .L_9)
.L_9:
        /*0004*/ 	.word	0x00000082


	//----- nvinfo : EIATTR_SPARSE_MMA_MASK
	.align		4
.L_10:
        /*0008*/ 	.byte	0x03, 0x50
        /*000a*/ 	.short	0x0000


	//----- nvinfo : EIATTR_MAXREG_COUNT
	.align		4
        /*000c*/ 	.byte	0x03, 0x1b
        /*000e*/ 	.short	0x00ff


	//----- nvinfo : EIATTR_EXTERNS
	.align		4
        /*0010*/ 	.byte	0x04, 0x0f
        /*0012*/ 	.short	(.L_12 - .L_11)


	//   ....[0]....
	.align		4
.L_11:
        /*0014*/ 	.word	index@(__assertfail)


	//----- nvinfo : EIATTR_MERCURY_ISA_VERSION
	.align		4
.L_12:
        /*0018*/ 	.byte	0x03, 0x5f
        /*001a*/ 	.short	0x0101


	//----- nvinfo : EIATTR_VRC_CTA_INIT_COUNT
	.align		4
        /*001c*/ 	.byte	0x02, 0x4a
	.zero		1
	.zero		1


	//----- nvinfo : EIATTR_SYSCALL_OFFSETS
	.align		4
        /*0020*/ 	.byte	0x04, 0x46
        /*0022*/ 	.short	(.L_14 - .L_13)


	//   ....[0]....
.L_13:
        /*0024*/ 	.word	0x00000100


	//----- nvinfo : EIATTR_EXIT_INSTR_OFFSETS
	.align		4
.L_14:
        /*0028*/ 	.byte	0x04, 0x1c
        /*002a*/ 	.short	(.L_16 - .L_15)


	//   ....[0]....
.L_15:
        /*002c*/ 	.word	0x00000110


	//----- nvinfo : EIATTR_SW_WAR
	.align		4
.L_16:
        /*0030*/ 	.byte	0x04, 0x36
        /*0032*/ 	.short	(.L_18 - .L_17)
.L_17:
        /*0034*/ 	.word	0x00000008
.L_18:


//--------------------- .nv.callgraph             --------------------------
	.section	.nv.callgraph,"",@"SHT_CUDA_CALLGRAPH"
	.align	4
	.sectionentsize	8
	.align		4
        /*0000*/ 	.word	0x00000000
	.align		4
        /*0004*/ 	.word	0xffffffff
	.align		4
        /*0008*/ 	.word	index@(_Z6kernelv)
	.align		4
        /*000c*/ 	.word	index@(__assertfail)
	.align		4
        /*0010*/ 	.word	0x00000000
	.align		4
        /*0014*/ 	.word	0xfffffffe
	.align		4
        /*0018*/ 	.word	0x00000000
	.align		4
        /*001c*/ 	.word	0xfffffffd
	.align		4
        /*0020*/ 	.word	0x00000000
	.align		4
        /*0024*/ 	.word	0xfffffffc


//--------------------- .nv.constant4             --------------------------
	.section	.nv.constant4,"a",@progbits
	.align	8
	.align		8
.nv.constant4:
        /*0000*/ 	.dword	__assertfail
	.align		8
        /*0008*/ 	.dword	__unnamed_1
	.align		8
        /*0010*/ 	.dword	$str
	.align		8
        /*0018*/ 	.dword	$str$1


//--------------------- .text._Z6kernelv          --------------------------
	.section	.text._Z6kernelv,"ax",@progbits
	.align	128
        .global         _Z6kernelv
        .type           _Z6kernelv,@function
        .size           _Z6kernelv,(.L_x_2 - _Z6kernelv)
        .other          _Z6kernelv,@"STO_CUDA_ENTRY STV_DEFAULT"
_Z6kernelv:
.text._Z6kernelv:
[----:B------:R-:W0:Y:S01]  /*0000*/  LDC R1, c[0x0][0x37c] ;  /* 0x0000df00ff017b82 */ /* 0x000e220000000800 */
[----:B------:R-:W-:Y:S01]  /*0010*/  MOV R0, 0x0 ;  /* 0x0000000000007802 */ /* 0x000fe20000000f00 */
[----:B------:R-:W1:Y:S01]  /*0020*/  LDCU.64 UR4, c[0x4][0x10] ;  /* 0x01000200ff0477ac */ /* 0x000e620008000a00 */
[----:B------:R-:W-:Y:S02]  /*0030*/  HFMA2 R12, -RZ, RZ, 0, 5.9604644775390625e-08 ;  /* 0x00000001ff0c7431 */ /* 0x000fe400000001ff */
[----:B------:R-:W-:-:S03]  /*0040*/  IMAD.MOV.U32 R8, RZ, RZ, 0x7 ;  /* 0x00000007ff087424 */ /* 0x000fc600078e00ff */
[----:B------:R2:W3:Y:S01]  /*0050*/  LDC.64 R2, c[0x4][R0] ;  /* 0x0100000000027b82 */ /* 0x0004e20000000a00 */
[----:B------:R-:W4:Y:S01]  /*0060*/  LDCU.64 UR6, c[0x4][0x18] ;  /* 0x01000300ff0677ac */ /* 0x000f220008000a00 */
[----:B------:R-:W-:Y:S01]  /*0070*/  IMAD.MOV.U32 R13, RZ, RZ, RZ ;  /* 0x000000ffff0d7224 */ /* 0x000fe200078e00ff */
[----:B------:R-:W5:Y:S01]  /*0080*/  LDCU.64 UR8, c[0x4][0x8] ;  /* 0x01000100ff0877ac */ /* 0x000f620008000a00 */
[----:B-1----:R-:W-:Y:S01]  /*0090*/  IMAD.U32 R4, RZ, RZ, UR4 ;  /* 0x00000004ff047e24 */ /* 0x002fe2000f8e00ff */
[----:B------:R-:W-:Y:S01]  /*00a0*/  MOV R5, UR5 ;  /* 0x0000000500057c02 */ /* 0x000fe20008000f00 */
[----:B----4-:R-:W-:Y:S01]  /*00b0*/  IMAD.U32 R6, RZ, RZ, UR6 ;  /* 0x00000006ff067e24 */ /* 0x010fe2000f8e00ff */
[----:B------:R-:W-:Y:S01]  /*00c0*/  MOV R7, UR7 ;  /* 0x0000000700077c02 */ /* 0x000fe20008000f00 */
[----:B-----5:R-:W-:Y:S01]  /*00d0*/  IMAD.U32 R10, RZ, RZ, UR8 ;  /* 0x00000008ff0a7e24 */ /* 0x020fe2000f8e00ff */
[----:B--2---:R-:W-:-:S07]  /*00e0*/  MOV R11, UR9 ;  /* 0x00000009000b7c02 */ /* 0x004fce0008000f00 */
[----:B------:R-:W-:-:S07]  /*00f0*/  LEPC R20, `(.L_x_0) ;  /* 0x000000001014794e */ /* 0x000fce0000000000 */
[----:B0--3--:R-:W-:Y:S05]  /*0100*/  CALL.ABS.NOINC R2 ;  /* 0x0000000002007343 */ /* 0x009fea0003c00000 */
.L_x_0:
[----:B------:R-:W-:Y:S05]  /*0110*/  EXIT ;  /* 0x000000000000794d */ /* 0x000fea0003800000 */
.L_x_1:
[----:B------:R-:W-:-:S00]  /*0120*/  BRA `(.L_x_1) ;  /* 0xfffffffc00fc7947 */ /* 0x000fc0000383ffff */
[----:B------:R-:W-:-:S00]  /*0130*/  NOP ;  /* 0x0000000000007918 */ /* 0x000fc00000000000 */
        /* <DEDUP_REMOVED lines=12> */
.L_x_2:


//--------------------- .nv.global.init           --------------------------
	.section	.nv.global.init,"aw",@progbits
.nv.global.init:
	.type		$str,@object
	.size		$str,(__unnamed_1 - $str)
$str:
        /*0000*/ 	.byte	0x66, 0x61, 0x6c, 0x73, 0x65, 0x00
	.type		__unnamed_1,@object
	.size		__unnamed_1,($str$1 - __unnamed_1)
__unnamed_1:
        /*0006*/ 	.byte	0x76, 0x6f, 0x69, 0x64, 0x20, 0x6b, 0x65, 0x72, 0x6e, 0x65, 0x6c, 0x28, 0x29, 0x00
	.type		$str$1,@object
	.size		$str$1,(.L_2 - $str$1)
$str$1:
        /*0014*/ 	.byte	0x2f, 0x74, 0x6d, 0x70, 0x2f, 0x73, 0x61, 0x73, 0x73, 0x5f, 0x63, 0x75, 0x5f, 0x33, 0x77, 0x6c
        /*0024*/ 	.byte	0x6c, 0x6f, 0x67, 0x6e, 0x5f, 0x2f, 0x6b, 0x2e, 0x63, 0x75, 0x00
.L_2:


//--------------------- .nv.shared.reserved.0     --------------------------
	.section	.nv.shared.reserved.0,"aw",@nobits
	.weak		__nv_reservedSMEM_offset_0_alias
	.size		__nv_reservedSMEM_offset_0_alias, 0, 64
	.other		__nv_reservedSMEM_offset_0_alias,@"STO_CUDA_RESERVED_SHARED STV_DEFAULT"
__nv_reservedSMEM_offset_0_alias:
	.zero		0
	.zero		64


//--------------------- .nv.constant0._Z6kernelv  --------------------------
	.section	.nv.constant0._Z6kernelv,"a",@progbits
	.sectionflags	@""
	.align	4
.nv.constant0._Z6kernelv:
	.zero		896


//--------------------- SYMBOLS --------------------------

	.type		.nv.reservedSmem.offset0,@object
	.size		.nv.reservedSmem.offset0,0x4
	.type		__assertfail,@function
